//
// Generated by NVIDIA NVVM Compiler
//
// Compiler Build ID: CL-36424714
// Cuda compilation tools, release 13.0, V13.0.88
// Based on NVVM 20.0.0
//

.version 9.0
.target sm_100
.address_size 64

	// .globl	_Z4xor2PciiS_

.visible .entry _Z4xor2PciiS_(
	.param .u64 .ptr .align 1 _Z4xor2PciiS__param_0,
	.param .u32 _Z4xor2PciiS__param_1,
	.param .u32 _Z4xor2PciiS__param_2,
	.param .u64 .ptr .align 1 _Z4xor2PciiS__param_3
)
{
	.reg .pred 	%p<10>;
	.reg .b16 	%rs<83>;
	.reg .b32 	%r<12>;
	.reg .b64 	%rd<81>;

	ld.param.u64 	%rd29, [_Z4xor2PciiS__param_0];
	ld.param.u32 	%r1, [_Z4xor2PciiS__param_1];
	ld.param.u32 	%r2, [_Z4xor2PciiS__param_2];
	ld.param.u64 	%rd30, [_Z4xor2PciiS__param_3];
	cvta.to.global.u64 	%rd1, %rd29;
	cvta.to.global.u64 	%rd2, %rd30;
	add.s32 	%r3, %r2, -1;
	add.s32 	%r4, %r3, %r1;
	div.s32 	%r5, %r4, %r2;
	cvt.s64.s32 	%rd3, %r5;
	cvt.s64.s32 	%rd4, %r3;
	setp.lt.s32 	%p1, %r2, 2;
	mov.b16 	%rs82, 0;
	@%p1 bra 	$L__BB0_13;
	add.s64 	%rd32, %rd4, -1;
	setp.lt.u64 	%p2, %rd32, 15;
	mov.b16 	%rs82, 0;
	mov.b64 	%rd76, 0;
	@%p2 bra 	$L__BB0_4;
	and.b64  	%rd76, %rd4, -16;
	add.s64 	%rd33, %rd3, %rd1;
	add.s64 	%rd73, %rd33, -1;
	shl.b64 	%rd7, %rd3, 4;
	add.s64 	%rd72, %rd2, 7;
	mov.b16 	%rs82, 0;
	mov.u64 	%rd74, %rd76;
$L__BB0_3:
	.pragma "nounroll";
	st.global.u8 	[%rd72+-7], %rs82;
	ld.global.u8 	%rs18, [%rd73];
	xor.b16  	%rs19, %rs18, %rs82;
	st.global.u8 	[%rd72+-6], %rs19;
	add.s64 	%rd34, %rd73, %rd3;
	ld.global.u8 	%rs20, [%rd34];
	xor.b16  	%rs21, %rs20, %rs19;
	st.global.u8 	[%rd72+-5], %rs21;
	add.s64 	%rd35, %rd34, %rd3;
	ld.global.u8 	%rs22, [%rd35];
	xor.b16  	%rs23, %rs22, %rs21;
	st.global.u8 	[%rd72+-4], %rs23;
	add.s64 	%rd36, %rd35, %rd3;
	ld.global.u8 	%rs24, [%rd36];
	xor.b16  	%rs25, %rs24, %rs23;
	st.global.u8 	[%rd72+-3], %rs25;
	add.s64 	%rd37, %rd36, %rd3;
	ld.global.u8 	%rs26, [%rd37];
	xor.b16  	%rs27, %rs26, %rs25;
	st.global.u8 	[%rd72+-2], %rs27;
	add.s64 	%rd38, %rd37, %rd3;
	ld.global.u8 	%rs28, [%rd38];
	xor.b16  	%rs29, %rs28, %rs27;
	st.global.u8 	[%rd72+-1], %rs29;
	add.s64 	%rd39, %rd38, %rd3;
	ld.global.u8 	%rs30, [%rd39];
	xor.b16  	%rs31, %rs30, %rs29;
	st.global.u8 	[%rd72], %rs31;
	add.s64 	%rd40, %rd39, %rd3;
	ld.global.u8 	%rs32, [%rd40];
	xor.b16  	%rs33, %rs32, %rs31;
	st.global.u8 	[%rd72+1], %rs33;
	add.s64 	%rd41, %rd40, %rd3;
	ld.global.u8 	%rs34, [%rd41];
	xor.b16  	%rs35, %rs34, %rs33;
	st.global.u8 	[%rd72+2], %rs35;
	add.s64 	%rd42, %rd41, %rd3;
	ld.global.u8 	%rs36, [%rd42];
	xor.b16  	%rs37, %rs36, %rs35;
	st.global.u8 	[%rd72+3], %rs37;
	add.s64 	%rd43, %rd42, %rd3;
	ld.global.u8 	%rs38, [%rd43];
	xor.b16  	%rs39, %rs38, %rs37;
	st.global.u8 	[%rd72+4], %rs39;
	add.s64 	%rd44, %rd43, %rd3;
	ld.global.u8 	%rs40, [%rd44];
	xor.b16  	%rs41, %rs40, %rs39;
	st.global.u8 	[%rd72+5], %rs41;
	add.s64 	%rd45, %rd44, %rd3;
	ld.global.u8 	%rs42, [%rd45];
	xor.b16  	%rs43, %rs42, %rs41;
	st.global.u8 	[%rd72+6], %rs43;
	add.s64 	%rd46, %rd45, %rd3;
	ld.global.u8 	%rs44, [%rd46];
	xor.b16  	%rs45, %rs44, %rs43;
	st.global.u8 	[%rd72+7], %rs45;
	add.s64 	%rd47, %rd46, %rd3;
	ld.global.u8 	%rs46, [%rd47];
	xor.b16  	%rs47, %rs46, %rs45;
	st.global.u8 	[%rd72+8], %rs47;
	add.s64 	%rd48, %rd47, %rd3;
	ld.global.u8 	%rs48, [%rd48];
	xor.b16  	%rs82, %rs48, %rs47;
	add.s64 	%rd74, %rd74, -16;
	add.s64 	%rd73, %rd73, %rd7;
	add.s64 	%rd72, %rd72, 16;
	setp.ne.s64 	%p3, %rd74, 0;
	@%p3 bra 	$L__BB0_3;
$L__BB0_4:
	cvt.u32.u64 	%r6, %rd4;
	and.b32  	%r7, %r6, 15;
	setp.eq.s32 	%p4, %r7, 0;
	@%p4 bra 	$L__BB0_13;
	and.b64  	%rd49, %rd4, 15;
	add.s64 	%rd50, %rd49, -1;
	setp.lt.u64 	%p5, %rd50, 7;
	@%p5 bra 	$L__BB0_7;
	add.s64 	%rd51, %rd2, %rd76;
	st.global.u8 	[%rd51], %rs82;
	mad.lo.s64 	%rd52, %rd3, %rd76, %rd3;
	add.s64 	%rd53, %rd1, %rd52;
	ld.global.u8 	%rs50, [%rd53+-1];
	xor.b16  	%rs51, %rs50, %rs82;
	st.global.u8 	[%rd51+1], %rs51;
	add.s64 	%rd54, %rd53, %rd3;
	ld.global.u8 	%rs52, [%rd54+-1];
	xor.b16  	%rs53, %rs52, %rs51;
	st.global.u8 	[%rd51+2], %rs53;
	add.s64 	%rd55, %rd54, %rd3;
	ld.global.u8 	%rs54, [%rd55+-1];
	xor.b16  	%rs55, %rs54, %rs53;
	st.global.u8 	[%rd51+3], %rs55;
	add.s64 	%rd56, %rd55, %rd3;
	ld.global.u8 	%rs56, [%rd56+-1];
	xor.b16  	%rs57, %rs56, %rs55;
	st.global.u8 	[%rd51+4], %rs57;
	add.s64 	%rd57, %rd56, %rd3;
	ld.global.u8 	%rs58, [%rd57+-1];
	xor.b16  	%rs59, %rs58, %rs57;
	st.global.u8 	[%rd51+5], %rs59;
	add.s64 	%rd58, %rd57, %rd3;
	ld.global.u8 	%rs60, [%rd58+-1];
	xor.b16  	%rs61, %rs60, %rs59;
	st.global.u8 	[%rd51+6], %rs61;
	add.s64 	%rd59, %rd58, %rd3;
	ld.global.u8 	%rs62, [%rd59+-1];
	xor.b16  	%rs63, %rs62, %rs61;
	st.global.u8 	[%rd51+7], %rs63;
	add.s64 	%rd76, %rd76, 8;
	add.s64 	%rd60, %rd59, %rd3;
	ld.global.u8 	%rs64, [%rd60+-1];
	xor.b16  	%rs82, %rs64, %rs63;
$L__BB0_7:
	and.b32  	%r9, %r6, 7;
	setp.eq.s32 	%p6, %r9, 0;
	@%p6 bra 	$L__BB0_13;
	and.b64  	%rd61, %rd4, 7;
	add.s64 	%rd62, %rd61, -1;
	setp.lt.u64 	%p7, %rd62, 3;
	@%p7 bra 	$L__BB0_10;
	add.s64 	%rd63, %rd2, %rd76;
	st.global.u8 	[%rd63], %rs82;
	mad.lo.s64 	%rd64, %rd3, %rd76, %rd3;
	add.s64 	%rd65, %rd1, %rd64;
	ld.global.u8 	%rs66, [%rd65+-1];
	xor.b16  	%rs67, %rs66, %rs82;
	st.global.u8 	[%rd63+1], %rs67;
	add.s64 	%rd66, %rd65, %rd3;
	ld.global.u8 	%rs68, [%rd66+-1];
	xor.b16  	%rs69, %rs68, %rs67;
	st.global.u8 	[%rd63+2], %rs69;
	add.s64 	%rd67, %rd66, %rd3;
	ld.global.u8 	%rs70, [%rd67+-1];
	xor.b16  	%rs71, %rs70, %rs69;
	st.global.u8 	[%rd63+3], %rs71;
	add.s64 	%rd76, %rd76, 4;
	add.s64 	%rd68, %rd67, %rd3;
	ld.global.u8 	%rs72, [%rd68+-1];
	xor.b16  	%rs82, %rs72, %rs71;
$L__BB0_10:
	and.b32  	%r11, %r6, 3;
	setp.eq.s32 	%p8, %r11, 0;
	@%p8 bra 	$L__BB0_13;
	mad.lo.s64 	%rd69, %rd3, %rd76, %rd3;
	add.s64 	%rd70, %rd69, %rd1;
	add.s64 	%rd80, %rd70, -1;
	add.s64 	%rd79, %rd2, %rd76;
	and.b64  	%rd78, %rd4, 3;
$L__BB0_12:
	.pragma "nounroll";
	st.global.u8 	[%rd79], %rs82;
	ld.global.u8 	%rs73, [%rd80];
	xor.b16  	%rs82, %rs73, %rs82;
	add.s64 	%rd80, %rd80, %rd3;
	add.s64 	%rd79, %rd79, 1;
	add.s64 	%rd78, %rd78, -1;
	setp.ne.s64 	%p9, %rd78, 0;
	@%p9 bra 	$L__BB0_12;
$L__BB0_13:
	add.s64 	%rd71, %rd2, %rd4;
	st.global.u8 	[%rd71], %rs82;
	ret;

}


// ===== COMPILED SASS (sm_100) =====

	.target	sm_100

	.elftype	@"ET_EXEC"


//--------------------- .note.nv.tkinfo           --------------------------
	.section	.note.nv.tkinfo,"",@"SHT_NOTE"
	.sectionflags	@"SHF_NOTE_NV_TKINFO"
	.tkinfo
        /*0018*/ 	.word	0x00000002
        /*0030*/ 	.string	""
        /*0030*/ 	.string	"ptxas"
        /*0030*/ 	.string	"Cuda compilation tools, release 13.0, V13.0.88"
        /*0030*/ 	.string	"Build cuda_13.0.r13.0/compiler.36424714_0"
        /*0030*/ 	.string	"-arch sm_100 -m 64 "



//--------------------- .note.nv.cuinfo           --------------------------
	.section	.note.nv.cuinfo,"",@"SHT_NOTE"
	.sectionflags	@"SHF_NOTE_NV_CUINFO"
        /*0018*/ 	.short	0x0002
        /*001a*/ 	.short	0x0064
        /*001c*/ 	.short	0x0082
	.zero		2


//--------------------- .nv.info                  --------------------------
	.section	.nv.info,"",@"SHT_CUDA_INFO"
	.align	4


	//----- nvinfo : EIATTR_REGCOUNT
	.align		4
        /*0000*/ 	.byte	0x04, 0x2f
        /*0002*/ 	.short	(.L_1 - .L_0)
	.align		4
.L_0:
        /*0004*/ 	.word	index@(_Z4xor2PciiS_)
        /*0008*/ 	.word	0x0000001c


	//----- nvinfo : EIATTR_FRAME_SIZE
	.align		4
.L_1:
        /*000c*/ 	.byte	0x04, 0x11
        /*000e*/ 	.short	(.L_3 - .L_2)
	.align		4
.L_2:
        /*0010*/ 	.word	index@(_Z4xor2PciiS_)
        /*0014*/ 	.word	0x00000000


	//----- nvinfo : EIATTR_MIN_STACK_SIZE
	.align		4
.L_3:
        /*0018*/ 	.byte	0x04, 0x12
        /*001a*/ 	.short	(.L_5 - .L_4)
	.align		4
.L_4:
        /*001c*/ 	.word	index@(_Z4xor2PciiS_)
        /*0020*/ 	.word	0x00000000
.L_5:


//--------------------- .nv.compat                --------------------------
	.section	.nv.compat,"",@"SHT_CUDA_COMPAT_INFO"
	.align	4
        /*0000*/ 	.byte	0x02, 0x09, 0x00, 0x00, 0x02, 0x02, 0x01, 0x00, 0x02, 0x05, 0x05, 0x00, 0x03, 0x07, 0x01, 0x01
        /*0010*/ 	.byte	0x02, 0x03, 0x00, 0x00, 0x02, 0x06, 0x01, 0x00, 0x04, 0x0b, 0x08, 0x00, 0x09, 0x00, 0x00, 0x00
        /*0020*/ 	.byte	0x00, 0x00, 0x00, 0x00


//--------------------- .nv.info._Z4xor2PciiS_    --------------------------
	.section	.nv.info._Z4xor2PciiS_,"",@"SHT_CUDA_INFO"
	.sectionflags	@""
	.align	4


	//----- nvinfo : EIATTR_CUDA_API_VERSION
	.align		4
        /*0000*/ 	.byte	0x04, 0x37
        /*0002*/ 	.short	(.L_7 - .L_6)
.L_6:
        /*0004*/ 	.word	0x00000082


	//----- nvinfo : EIATTR_KPARAM_INFO
	.align		4
.L_7:
        /*0008*/ 	.byte	0x04, 0x17
        /*000a*/ 	.short	(.L_9 - .L_8)
.L_8:
        /*000c*/ 	.word	0x00000000
        /*0010*/ 	.short	0x0003
        /*0012*/ 	.short	0x0010
        /*0014*/ 	.byte	0x00, 0xf5, 0x21, 0x00


	//----- nvinfo : EIATTR_KPARAM_INFO
	.align		4
.L_9:
        /*0018*/ 	.byte	0x04, 0x17
        /*001a*/ 	.short	(.L_11 - .L_10)
.L_10:
        /*001c*/ 	.word	0x00000000
        /*0020*/ 	.short	0x0002
        /*0022*/ 	.short	0x000c
        /*0024*/ 	.byte	0x00, 0xf0, 0x11, 0x00


	//----- nvinfo : EIATTR_KPARAM_INFO
	.align		4
.L_11:
        /*0028*/ 	.byte	0x04, 0x17
        /*002a*/ 	.short	(.L_13 - .L_12)
.L_12:
        /*002c*/ 	.word	0x00000000
        /*0030*/ 	.short	0x0001
        /*0032*/ 	.short	0x0008
        /*0034*/ 	.byte	0x00, 0xf0, 0x11, 0x00


	//----- nvinfo : EIATTR_KPARAM_INFO
	.align		4
.L_13:
        /*0038*/ 	.byte	0x04, 0x17
        /*003a*/ 	.short	(.L_15 - .L_14)
.L_14:
        /*003c*/ 	.word	0x00000000
        /*0040*/ 	.short	0x0000
        /*0042*/ 	.short	0x0000
        /*0044*/ 	.byte	0x00, 0xf5, 0x21, 0x00


	//----- nvinfo : EIATTR_SPARSE_MMA_MASK
	.align		4
.L_15:
        /*0048*/ 	.byte	0x03, 0x50
        /*004a*/ 	.short	0x0000


	//----- nvinfo : EIATTR_MAXREG_COUNT
	.align		4
        /*004c*/ 	.byte	0x03, 0x1b
        /*004e*/ 	.short	0x00ff


	//----- nvinfo : EIATTR_MERCURY_ISA_VERSION
	.align		4
        /*0050*/ 	.byte	0x03, 0x5f
        /*0052*/ 	.short	0x0101


	//----- nvinfo : EIATTR_VRC_CTA_INIT_COUNT
	.align		4
        /*0054*/ 	.byte	0x02, 0x4a
	.zero		1
	.zero		1


	//----- nvinfo : EIATTR_EXIT_INSTR_OFFSETS
	.align		4
        /*0058*/ 	.byte	0x04, 0x1c
        /*005a*/ 	.short	(.L_17 - .L_16)


	//   ....[0]....
.L_16:
        /*005c*/ 	.word	0x00001190


	//----- nvinfo : EIATTR_CBANK_PARAM_SIZE
	.align		4
.L_17:
        /*0060*/ 	.byte	0x03, 0x19
        /*0062*/ 	.short	0x0018


	//----- nvinfo : EIATTR_PARAM_CBANK
	.align		4
        /*0064*/ 	.byte	0x04, 0x0a
        /*0066*/ 	.short	(.L_19 - .L_18)
	.align		4
.L_18:
        /*0068*/ 	.word	index@(.nv.constant0._Z4xor2PciiS_)
        /*006c*/ 	.short	0x0380
        /*006e*/ 	.short	0x0018


	//----- nvinfo : EIATTR_SW_WAR
	.align		4
.L_19:
        /*0070*/ 	.byte	0x04, 0x36
        /*0072*/ 	.short	(.L_21 - .L_20)
.L_20:
        /*0074*/ 	.word	0x00000008
.L_21:


//--------------------- .nv.callgraph             --------------------------
	.section	.nv.callgraph,"",@"SHT_CUDA_CALLGRAPH"
	.align	4
	.sectionentsize	8
	.align		4
        /*0000*/ 	.word	0x00000000
	.align		4
        /*0004*/ 	.word	0xffffffff
	.align		4
        /*0008*/ 	.word	0x00000000
	.align		4
        /*000c*/ 	.word	0xfffffffe
	.align		4
        /*0010*/ 	.word	0x00000000
	.align		4
        /*0014*/ 	.word	0xfffffffd
	.align		4
        /*0018*/ 	.word	0x00000000
	.align		4
        /*001c*/ 	.word	0xfffffffc


//--------------------- .text._Z4xor2PciiS_       --------------------------
	.section	.text._Z4xor2PciiS_,"ax",@progbits
	.align	128
        .global         _Z4xor2PciiS_
        .type           _Z4xor2PciiS_,@function
        .size           _Z4xor2PciiS_,(.L_x_7 - _Z4xor2PciiS_)
        .other          _Z4xor2PciiS_,@"STO_CUDA_ENTRY STV_DEFAULT"
_Z4xor2PciiS_:
.text._Z4xor2PciiS_:
[----:B------:R-:W-:Y:S08]  /*0000*/  LDC R1, c[0x0][0x37c] ;  /* 0x0000df00ff017b82 */ /* 0x000ff00000000800 */
[----:B------:R-:W0:Y:S01]  /*0010*/  LDC.64 R2, c[0x0][0x388] ;  /* 0x0000e200ff027b82 */ /* 0x000e220000000a00 */
[----:B------:R-:W1:Y:S01]  /*0020*/  LDCU.64 UR6, c[0x0][0x358] ;  /* 0x00006b00ff0677ac */ /* 0x000e620008000a00 */
[----:B------:R-:W-:-:S02]  /*0030*/  PRMT R17, RZ, 0x7610, R17 ;  /* 0x00007610ff117816 */ /* 0x000fc40000000011 */
[----:B0-----:R-:W-:Y:S01]  /*0040*/  IABS R7, R3 ;  /* 0x0000000300077213 */ /* 0x001fe20000000000 */
[----:B------:R-:W-:-:S03]  /*0050*/  VIADD R11, R3, 0xffffffff ;  /* 0xffffffff030b7836 */ /* 0x000fc60000000000 */
[----:B------:R-:W0:Y:S01]  /*0060*/  I2F.RP R0, R7 ;  /* 0x0000000700007306 */ /* 0x000e220000209400 */
[----:B------:R-:W-:-:S07]  /*0070*/  IMAD.IADD R2, R11, 0x1, R2 ;  /* 0x000000010b027824 */ /* 0x000fce00078e0202 */
[----:B0-----:R-:W0:Y:S02]  /*0080*/  MUFU.RCP R0, R0 ;  /* 0x0000000000007308 */ /* 0x001e240000001000 */
[----:B0-----:R-:W-:Y:S01]  /*0090*/  VIADD R4, R0, 0xffffffe ;  /* 0x0ffffffe00047836 */ /* 0x001fe20000000000 */
[----:B------:R-:W-:Y:S02]  /*00a0*/  IABS R0, R2 ;  /* 0x0000000200007213 */ /* 0x000fe40000000000 */
[----:B------:R-:W-:-:S03]  /*00b0*/  LOP3.LUT R2, R2, R3, RZ, 0x3c, !PT ;  /* 0x0000000302027212 */ /* 0x000fc600078e3cff */
[----:B------:R0:W2:Y:S01]  /*00c0*/  F2I.FTZ.U32.TRUNC.NTZ R5, R4 ;  /* 0x0000000400057305 */ /* 0x0000a2000021f000 */
[----:B------:R-:W-:Y:S01]  /*00d0*/  ISETP.GE.AND P0, PT, R2, RZ, PT ;  /* 0x000000ff0200720c */ /* 0x000fe20003f06270 */
[----:B0-----:R-:W-:Y:S02]  /*00e0*/  IMAD.MOV.U32 R4, RZ, RZ, RZ ;  /* 0x000000ffff047224 */ /* 0x001fe400078e00ff */
[----:B--2---:R-:W-:-:S04]  /*00f0*/  IMAD.MOV R6, RZ, RZ, -R5 ;  /* 0x000000ffff067224 */ /* 0x004fc800078e0a05 */
[----:B------:R-:W-:-:S04]  /*0100*/  IMAD R9, R6, R7, RZ ;  /* 0x0000000706097224 */ /* 0x000fc800078e02ff */
[----:B------:R-:W-:-:S06]  /*0110*/  IMAD.HI.U32 R5, R5, R9, R4 ;  /* 0x0000000905057227 */ /* 0x000fcc00078e0004 */
[----:B------:R-:W-:-:S04]  /*0120*/  IMAD.HI.U32 R5, R5, R0, RZ ;  /* 0x0000000005057227 */ /* 0x000fc800078e00ff */
[----:B------:R-:W-:-:S04]  /*0130*/  IMAD.MOV R4, RZ, RZ, -R5 ;  /* 0x000000ffff047224 */ /* 0x000fc800078e0a05 */
[----:B------:R-:W-:-:S05]  /*0140*/  IMAD R0, R7, R4, R0 ;  /* 0x0000000407007224 */ /* 0x000fca00078e0200 */
[----:B------:R-:W-:-:S13]  /*0150*/  ISETP.GT.U32.AND P2, PT, R7, R0, PT ;  /* 0x000000000700720c */ /* 0x000fda0003f44070 */
[----:B------:R-:W-:Y:S02]  /*0160*/  @!P2 IMAD.IADD R0, R0, 0x1, -R7 ;  /* 0x000000010000a824 */ /* 0x000fe400078e0a07 */
[----:B------:R-:W-:Y:S01]  /*0170*/  @!P2 VIADD R5, R5, 0x1 ;  /* 0x000000010505a836 */ /* 0x000fe20000000000 */
[----:B------:R-:W-:Y:S02]  /*0180*/  ISETP.NE.AND P2, PT, R3, RZ, PT ;  /* 0x000000ff0300720c */ /* 0x000fe40003f45270 */
[----:B------:R-:W-:Y:S02]  /*0190*/  ISETP.GE.U32.AND P1, PT, R0, R7, PT ;  /* 0x000000070000720c */ /* 0x000fe40003f26070 */
[----:B------:R-:W-:-:S11]  /*01a0*/  SHF.R.S32.HI R0, RZ, 0x1f, R11 ;  /* 0x0000001fff007819 */ /* 0x000fd6000001140b */
[----:B------:R-:W-:Y:S01]  /*01b0*/  @P1 VIADD R5, R5, 0x1 ;  /* 0x0000000105051836 */ /* 0x000fe20000000000 */
[----:B------:R-:W-:-:S03]  /*01c0*/  ISETP.GE.AND P1, PT, R3, 0x2, PT ;  /* 0x000000020300780c */ /* 0x000fc60003f26270 */
[----:B------:R-:W-:-:S04]  /*01d0*/  IMAD.MOV.U32 R2, RZ, RZ, R5 ;  /* 0x000000ffff027224 */ /* 0x000fc800078e0005 */
[----:B------:R-:W-:Y:S01]  /*01e0*/  @!P0 IMAD.MOV R2, RZ, RZ, -R2 ;  /* 0x000000ffff028224 */ /* 0x000fe200078e0a02 */
[----:B------:R-:W-:-:S05]  /*01f0*/  @!P2 LOP3.LUT R2, RZ, R3, RZ, 0x33, !PT ;  /* 0x00000003ff02a212 */ /* 0x000fca00078e33ff */
[----:B-1----:R-:W-:Y:S05]  /*0200*/  @!P1 BRA `(.L_x_0) ;  /* 0x0000000c00d09947 */ /* 0x002fea0003800000 */
[----:B------:R-:W-:Y:S01]  /*0210*/  IADD3 R3, P1, PT, R11, -0x1, RZ ;  /* 0xffffffff0b037810 */ /* 0x000fe20007f3e0ff */
[----:B------:R-:W-:Y:S01]  /*0220*/  IMAD.MOV.U32 R13, RZ, RZ, RZ ;  /* 0x000000ffff0d7224 */ /* 0x000fe200078e00ff */
[----:B------:R-:W-:Y:S01]  /*0230*/  PRMT R17, RZ, 0x7610, R17 ;  /* 0x00007610ff117816 */ /* 0x000fe20000000011 */
[----:B------:R-:W-:Y:S01]  /*0240*/  IMAD.MOV.U32 R15, RZ, RZ, RZ ;  /* 0x000000ffff0f7224 */ /* 0x000fe200078e00ff */
[----:B------:R-:W-:Y:S02]  /*0250*/  ISETP.GE.U32.AND P0, PT, R3, 0xf, PT ;  /* 0x0000000f0300780c */ /* 0x000fe40003f06070 */
[----:B------:R-:W-:Y:S02]  /*0260*/  IADD3.X R3, PT, PT, R0, -0x1, RZ, P1, !PT ;  /* 0xffffffff00037810 */ /* 0x000fe40000ffe4ff */
[----:B------:R-:W-:Y:S02]  /*0270*/  LOP3.LUT P1, RZ, R11, 0xf, RZ, 0xc0, !PT ;  /* 0x0000000f0bff7812 */ /* 0x000fe4000782c0ff */
[----:B------:R-:W-:-:S02]  /*0280*/  ISETP.GE.U32.AND.EX P0, PT, R3, RZ, PT, P0 ;  /* 0x000000ff0300720c */ /* 0x000fc40003f06100 */
[----:B------:R-:W-:-:S11]  /*0290*/  SHF.R.S32.HI R3, RZ, 0x1f, R2 ;  /* 0x0000001fff037819 */ /* 0x000fd60000011402 */
[----:B------:R-:W-:Y:S05]  /*02a0*/  @!P0 BRA `(.L_x_1) ;  /* 0x0000000400a88947 */ /* 0x000fea0003800000 */
[----:B------:R-:W0:Y:S01]  /*02b0*/  LDC.64 R6, c[0x0][0x380] ;  /* 0x0000e000ff067b82 */ /* 0x000e220000000a00 */
[----:B------:R-:W1:Y:S01]  /*02c0*/  LDCU.64 UR4, c[0x0][0x390] ;  /* 0x00007200ff0477ac */ /* 0x000e620008000a00 */
[----:B------:R-:W-:Y:S01]  /*02d0*/  LOP3.LUT R13, R11, 0xfffffff0, RZ, 0xc0, !PT ;  /* 0xfffffff00b0d7812 */ /* 0x000fe200078ec0ff */
[C---:B------:R-:W-:Y:S01]  /*02e0*/  IMAD.SHL.U32 R14, R2.reuse, 0x10, RZ ;  /* 0x00000010020e7824 */ /* 0x040fe200078e00ff */
[----:B------:R-:W-:Y:S01]  /*02f0*/  SHF.L.U64.HI R12, R2, 0x4, R3 ;  /* 0x00000004020c7819 */ /* 0x000fe20000010203 */
[--C-:B------:R-:W-:Y:S01]  /*0300*/  IMAD.MOV.U32 R15, RZ, RZ, R0.reuse ;  /* 0x000000ffff0f7224 */ /* 0x100fe200078e0000 */
[----:B------:R-:W-:Y:S01]  /*0310*/  PRMT R17, RZ, 0x7610, R17 ;  /* 0x00007610ff117816 */ /* 0x000fe20000000011 */
[----:B------:R-:W-:Y:S02]  /*0320*/  IMAD.MOV.U32 R16, RZ, RZ, R0 ;  /* 0x000000ffff107224 */ /* 0x000fe400078e0000 */
[----:B------:R-:W-:Y:S01]  /*0330*/  IMAD.MOV.U32 R10, RZ, RZ, R13 ;  /* 0x000000ffff0a7224 */ /* 0x000fe200078e000d */
[----:B-1----:R-:W-:-:S04]  /*0340*/  UIADD3 UR4, UP0, UPT, UR4, 0x7, URZ ;  /* 0x0000000704047890 */ /* 0x002fc8000ff1e0ff */
[----:B------:R-:W-:Y:S01]  /*0350*/  UIADD3.X UR5, UPT, UPT, URZ, UR5, URZ, UP0, !UPT ;  /* 0x00000005ff057290 */ /* 0x000fe200087fe4ff */
[----:B0-----:R-:W-:Y:S01]  /*0360*/  IADD3 R6, P0, PT, R2, R6, RZ ;  /* 0x0000000602067210 */ /* 0x001fe20007f1e0ff */
[----:B------:R-:W-:-:S03]  /*0370*/  IMAD.U32 R9, RZ, RZ, UR4 ;  /* 0x00000004ff097e24 */ /* 0x000fc6000f8e00ff */
[----:B------:R-:W-:Y:S01]  /*0380*/  IADD3 R6, P2, PT, R6, -0x1, RZ ;  /* 0xffffffff06067810 */ /* 0x000fe20007f5e0ff */
[----:B------:R-:W-:-:S03]  /*0390*/  IMAD.U32 R18, RZ, RZ, UR5 ;  /* 0x00000005ff127e24 */ /* 0x000fc6000f8e00ff */
[----:B------:R-:W-:-:S09]  /*03a0*/  IADD3.X R7, PT, PT, R3, -0x1, R7, P2, P0 ;  /* 0xffffffff03077810 */ /* 0x000fd200017e0407 */
.L_x_2:
[----:B------:R-:W-:Y:S02]  /*03b0*/  IMAD.MOV.U32 R4, RZ, RZ, R9 ;  /* 0x000000ffff047224 */ /* 0x000fe400078e0009 */
[----:B------:R-:W-:-:S05]  /*03c0*/  IMAD.MOV.U32 R5, RZ, RZ, R18 ;  /* 0x000000ffff057224 */ /* 0x000fca00078e0012 */
[----:B------:R0:W-:Y:S04]  /*03d0*/  STG.E.U8 desc[UR6][R4.64+-0x7], R17 ;  /* 0xfffff91104007986 */ /* 0x0001e8000c101106 */
[----:B------:R-:W2:Y:S01]  /*03e0*/  LDG.E.U8 R18, desc[UR6][R6.64] ;  /* 0x0000000606127981 */ /* 0x000ea2000c1e1100 */
[----:B------:R-:W-:-:S05]  /*03f0*/  IADD3 R8, P0, PT, R2, R6, RZ ;  /* 0x0000000602087210 */ /* 0x000fca0007f1e0ff */
[----:B------:R-:W-:Y:S01]  /*0400*/  IMAD.X R9, R3, 0x1, R7, P0 ;  /* 0x0000000103097824 */ /* 0x000fe200000e0607 */
[----:B--2---:R-:W-:-:S05]  /*0410*/  LOP3.LUT R23, R18, R17, RZ, 0x3c, !PT ;  /* 0x0000001112177212 */ /* 0x004fca00078e3cff */
[----:B------:R1:W-:Y:S04]  /*0420*/  STG.E.U8 desc[UR6][R4.64+-0x6], R23 ;  /* 0xfffffa1704007986 */ /* 0x0003e8000c101106 */
[----:B------:R-:W2:Y:S01]  /*0430*/  LDG.E.U8 R20, desc[UR6][R8.64] ;  /* 0x0000000608147981 */ /* 0x000ea2000c1e1100 */
[----:B------:R-:W-:-:S05]  /*0440*/  IADD3 R18, P0, PT, R2, R8, RZ ;  /* 0x0000000802127210 */ /* 0x000fca0007f1e0ff */
[----:B------:R-:W-:Y:S01]  /*0450*/  IMAD.X R19, R3, 0x1, R9, P0 ;  /* 0x0000000103137824 */ /* 0x000fe200000e0609 */
[----:B--2---:R-:W-:-:S05]  /*0460*/  LOP3.LUT R25, R20, R23, RZ, 0x3c, !PT ;  /* 0x0000001714197212 */ /* 0x004fca00078e3cff */
[----:B------:R2:W-:Y:S04]  /*0470*/  STG.E.U8 desc[UR6][R4.64+-0x5], R25 ;  /* 0xfffffb1904007986 */ /* 0x0005e8000c101106 */
[----:B------:R-:W0:Y:S01]  /*0480*/  LDG.E.U8 R22, desc[UR6][R18.64] ;  /* 0x0000000612167981 */ /* 0x000e22000c1e1100 */
[----:B------:R-:W-:-:S05]  /*0490*/  IADD3 R20, P0, PT, R2, R18, RZ ;  /* 0x0000001202147210 */ /* 0x000fca0007f1e0ff */
[----:B------:R-:W-:Y:S01]  /*04a0*/  IMAD.X R21, R3, 0x1, R19, P0 ;  /* 0x0000000103157824 */ /* 0x000fe200000e0613 */
[----:B0-----:R-:W-:-:S05]  /*04b0*/  LOP3.LUT R17, R22, R25, RZ, 0x3c, !PT ;  /* 0x0000001916117212 */ /* 0x001fca00078e3cff */
[----:B------:R0:W-:Y:S04]  /*04c0*/  STG.E.U8 desc[UR6][R4.64+-0x4], R17 ;  /* 0xfffffc1104007986 */ /* 0x0001e8000c101106 */
[----:B------:R-:W1:Y:S01]  /*04d0*/  LDG.E.U8 R22, desc[UR6][R20.64] ;  /* 0x0000000614167981 */ /* 0x000e62000c1e1100 */
[----:B------:R-:W-:-:S05]  /*04e0*/  IADD3 R8, P0, PT, R2, R20, RZ ;  /* 0x0000001402087210 */ /* 0x000fca0007f1e0ff */
[----:B------:R-:W-:Y:S01]  /*04f0*/  IMAD.X R9, R3, 0x1, R21, P0 ;  /* 0x0000000103097824 */ /* 0x000fe200000e0615 */
[----:B-1----:R-:W-:-:S05]  /*0500*/  LOP3.LUT R23, R22, R17, RZ, 0x3c, !PT ;  /* 0x0000001116177212 */ /* 0x002fca00078e3cff */
        /* <DEDUP_REMOVED lines=45> */
[----:B------:R-:W-:Y:S04]  /*07e0*/  STG.E.U8 desc[UR6][R4.64+0x6], R23 ;  /* 0x0000061704007986 */ /* 0x000fe8000c101106 */
[----:B------:R-:W2:Y:S01]  /*07f0*/  LDG.E.U8 R22, desc[UR6][R8.64] ;  /* 0x0000000608167981 */ /* 0x000ea2000c1e1100 */
[----:B------:R-:W-:-:S05]  /*0800*/  IADD3 R18, P0, PT, R2, R8, RZ ;  /* 0x0000000802127210 */ /* 0x000fca0007f1e0ff */
[----:B------:R-:W-:Y:S01]  /*0810*/  IMAD.X R19, R3, 0x1, R9, P0 ;  /* 0x0000000103137824 */ /* 0x000fe200000e0609 */
[----:B--2---:R-:W-:-:S05]  /*0820*/  LOP3.LUT R25, R22, R23, RZ, 0x3c, !PT ;  /* 0x0000001716197212 */ /* 0x004fca00078e3cff */
[----:B------:R-:W-:Y:S04]  /*0830*/  STG.E.U8 desc[UR6][R4.64+0x7], R25 ;  /* 0x0000071904007986 */ /* 0x000fe8000c101106 */
[----:B------:R-:W0:Y:S01]  /*0840*/  LDG.E.U8 R22, desc[UR6][R18.64] ;  /* 0x0000000612167981 */ /* 0x000e22000c1e1100 */
[----:B------:R-:W-:-:S05]  /*0850*/  IADD3 R20, P0, PT, R2, R18, RZ ;  /* 0x0000001202147210 */ /* 0x000fca0007f1e0ff */
[----:B------:R-:W-:Y:S01]  /*0860*/  IMAD.X R21, R3, 0x1, R19, P0 ;  /* 0x0000000103157824 */ /* 0x000fe200000e0613 */
[----:B------:R-:W-:Y:S02]  /*0870*/  IADD3 R10, P0, PT, R10, -0x10, RZ ;  /* 0xfffffff00a0a7810 */ /* 0x000fe40007f1e0ff */
[----:B0-----:R-:W-:-:S05]  /*0880*/  LOP3.LUT R17, R22, R25, RZ, 0x3c, !PT ;  /* 0x0000001916117212 */ /* 0x001fca00078e3cff */
[----:B------:R0:W-:Y:S04]  /*0890*/  STG.E.U8 desc[UR6][R4.64+0x8], R17 ;  /* 0x0000081104007986 */ /* 0x0001e8000c101106 */
[----:B------:R-:W2:Y:S01]  /*08a0*/  LDG.E.U8 R20, desc[UR6][R20.64] ;  /* 0x0000000614147981 */ /* 0x000ea2000c1e1100 */
[----:B------:R-:W-:Y:S02]  /*08b0*/  IADD3.X R16, PT, PT, R16, -0x1, RZ, P0, !PT ;  /* 0xffffffff10107810 */ /* 0x000fe400007fe4ff */
[----:B------:R-:W-:Y:S02]  /*08c0*/  ISETP.NE.U32.AND P0, PT, R10, RZ, PT ;  /* 0x000000ff0a00720c */ /* 0x000fe40003f05070 */
[----:B------:R-:W-:Y:S02]  /*08d0*/  IADD3 R6, P2, PT, R6, R14, RZ ;  /* 0x0000000e06067210 */ /* 0x000fe40007f5e0ff */
[----:B------:R-:W-:-:S02]  /*08e0*/  ISETP.NE.AND.EX P0, PT, R16, RZ, PT, P0 ;  /* 0x000000ff1000720c */ /* 0x000fc40003f05300 */
[----:B------:R-:W-:Y:S01]  /*08f0*/  IADD3 R9, P3, PT, R4, 0x10, RZ ;  /* 0x0000001004097810 */ /* 0x000fe20007f7e0ff */
[----:B------:R-:W-:-:S04]  /*0900*/  IMAD.X R7, R7, 0x1, R12, P2 ;  /* 0x0000000107077824 */ /* 0x000fc800010e060c */
[----:B------:R-:W-:Y:S01]  /*0910*/  IMAD.X R18, RZ, RZ, R5, P3 ;  /* 0x000000ffff127224 */ /* 0x000fe200018e0605 */
[----:B--2---:R-:W-:-:S04]  /*0920*/  LOP3.LUT R8, R20, R17, RZ, 0x3c, !PT ;  /* 0x0000001114087212 */ /* 0x004fc800078e3cff */
[----:B0-----:R-:W-:Y:S01]  /*0930*/  PRMT R17, R8, 0x7610, R17 ;  /* 0x0000761008117816 */ /* 0x001fe20000000011 */
[----:B------:R-:W-:Y:S06]  /*0940*/  @P0 BRA `(.L_x_2) ;  /* 0xfffffff800980947 */ /* 0x000fec000383ffff */
.L_x_1:
[----:B------:R-:W-:Y:S05]  /*0950*/  @!P1 BRA `(.L_x_0) ;  /* 0x0000000400fc9947 */ /* 0x000fea0003800000 */
[----:B------:R-:W-:-:S04]  /*0960*/  LOP3.LUT R4, R11, 0xf, RZ, 0xc0, !PT ;  /* 0x0000000f0b047812 */ /* 0x000fc800078ec0ff */
[----:B------:R-:W-:-:S04]  /*0970*/  IADD3 R4, P1, PT, R4, -0x1, RZ ;  /* 0xffffffff04047810 */ /* 0x000fc80007f3e0ff */
[----:B------:R-:W-:Y:S01]  /*0980*/  ISETP.GE.U32.AND P0, PT, R4, 0x7, PT ;  /* 0x000000070400780c */ /* 0x000fe20003f06070 */
[----:B------:R-:W-:Y:S01]  /*0990*/  IMAD.X R4, RZ, RZ, -0x1, P1 ;  /* 0xffffffffff047424 */ /* 0x000fe200008e06ff */
[----:B------:R-:W-:-:S04]  /*09a0*/  LOP3.LUT P1, RZ, R11, 0x7, RZ, 0xc0, !PT ;  /* 0x000000070bff7812 */ /* 0x000fc8000782c0ff */
[----:B------:R-:W-:-:S13]  /*09b0*/  ISETP.GE.U32.AND.EX P0, PT, R4, RZ, PT, P0 ;  /* 0x000000ff0400720c */ /* 0x000fda0003f06100 */
[----:B------:R-:W-:Y:S05]  /*09c0*/  @!P0 BRA `(.L_x_3) ;  /* 0x0000000000c48947 */ /* 0x000fea0003800000 */
[----:B------:R-:W0:Y:S01]  /*09d0*/  LDCU.64 UR4, c[0x0][0x390] ;  /* 0x00007200ff0477ac */ /* 0x000e220008000a00 */
[-C--:B------:R-:W-:Y:S02]  /*09e0*/  IMAD R5, R3, R13.reuse, RZ ;  /* 0x0000000d03057224 */ /* 0x080fe400078e02ff */
[C---:B------:R-:W-:Y:S01]  /*09f0*/  IMAD.WIDE.U32 R6, R2.reuse, R13, R2 ;  /* 0x0000000d02067225 */ /* 0x040fe200078e0002 */
[----:B------:R-:W1:Y:S03]  /*0a00*/  LDCU.64 UR8, c[0x0][0x380] ;  /* 0x00007000ff0877ac */ /* 0x000e660008000a00 */
[----:B------:R-:W-:Y:S01]  /*0a10*/  IMAD R9, R2, R15, R5 ;  /* 0x0000000f02097224 */ /* 0x000fe200078e0205 */
[----:B0-----:R-:W-:Y:S02]  /*0a20*/  IADD3 R4, P0, PT, R13, UR4, RZ ;  /* 0x000000040d047c10 */ /* 0x001fe4000ff1e0ff */
[----:B-1----:R-:W-:-:S02]  /*0a30*/  IADD3 R6, P2, PT, R6, UR8, RZ ;  /* 0x0000000806067c10 */ /* 0x002fc4000ff5e0ff */
[----:B------:R-:W-:Y:S02]  /*0a40*/  IADD3.X R5, PT, PT, R15, UR5, RZ, P0, !PT ;  /* 0x000000050f057c10 */ /* 0x000fe400087fe4ff */
[----:B------:R-:W-:-:S03]  /*0a50*/  IADD3.X R7, PT, PT, R7, UR9, R9, P2, !PT ;  /* 0x0000000907077c10 */ /* 0x000fc600097fe409 */
[----:B------:R-:W-:Y:S04]  /*0a60*/  STG.E.U8 desc[UR6][R4.64], R17 ;  /* 0x0000001104007986 */ /* 0x000fe8000c101106 */
        /* <DEDUP_REMOVED lines=18> */
[----:B0-----:R-:W-:-:S05]  /*0b90*/  LOP3.LUT R21, R10, R25, RZ, 0x3c, !PT ;  /* 0x000000190a157212 */ /* 0x001fca00078e3cff */
[----:B------:R0:W-:Y:S04]  /*0ba0*/  STG.E.U8 desc[UR6][R4.64+0x4], R21 ;  /* 0x0000041504007986 */ /* 0x0001e8000c101106 */
[----:B------:R-:W2:Y:S01]  /*0bb0*/  LDG.E.U8 R10, desc[UR6][R8.64+-0x1] ;  /* 0xffffff06080a7981 */ /* 0x000ea2000c1e1100 */
[----:B------:R-:W-:-:S05]  /*0bc0*/  IADD3 R16, P0, PT, R2, R8, RZ ;  /* 0x0000000802107210 */ /* 0x000fca0007f1e0ff */
[----:B------:R-:W-:Y:S01]  /*0bd0*/  IMAD.X R17, R3, 0x1, R9, P0 ;  /* 0x0000000103117824 */ /* 0x000fe200000e0609 */
[----:B--2---:R-:W-:-:S05]  /*0be0*/  LOP3.LUT R19, R10, R21, RZ, 0x3c, !PT ;  /* 0x000000150a137212 */ /* 0x004fca00078e3cff */
[----:B------:R2:W-:Y:S04]  /*0bf0*/  STG.E.U8 desc[UR6][R4.64+0x5], R19 ;  /* 0x0000051304007986 */ /* 0x0005e8000c101106 */
[----:B------:R-:W1:Y:S01]  /*0c00*/  LDG.E.U8 R10, desc[UR6][R16.64+-0x1] ;  /* 0xffffff06100a7981 */ /* 0x000e62000c1e1100 */
[----:B------:R-:W-:-:S05]  /*0c10*/  IADD3 R6, P0, PT, R2, R16, RZ ;  /* 0x0000001002067210 */ /* 0x000fca0007f1e0ff */
[----:B------:R-:W-:Y:S01]  /*0c20*/  IMAD.X R7, R3, 0x1, R17, P0 ;  /* 0x0000000103077824 */ /* 0x000fe200000e0611 */
[----:B-1----:R-:W-:-:S05]  /*0c30*/  LOP3.LUT R23, R10, R19, RZ, 0x3c, !PT ;  /* 0x000000130a177212 */ /* 0x002fca00078e3cff */
[----:B------:R2:W-:Y:S04]  /*0c40*/  STG.E.U8 desc[UR6][R4.64+0x6], R23 ;  /* 0x0000061704007986 */ /* 0x0005e8000c101106 */
[----:B------:R-:W0:Y:S01]  /*0c50*/  LDG.E.U8 R10, desc[UR6][R6.64+-0x1] ;  /* 0xffffff06060a7981 */ /* 0x000e22000c1e1100 */
[----:B------:R-:W-:-:S05]  /*0c60*/  IADD3 R8, P0, PT, R2, R6, RZ ;  /* 0x0000000602087210 */ /* 0x000fca0007f1e0ff */
[----:B------:R-:W-:Y:S01]  /*0c70*/  IMAD.X R9, R3, 0x1, R7, P0 ;  /* 0x0000000103097824 */ /* 0x000fe200000e0607 */
[----:B0-----:R-:W-:-:S05]  /*0c80*/  LOP3.LUT R21, R10, R23, RZ, 0x3c, !PT ;  /* 0x000000170a157212 */ /* 0x001fca00078e3cff */
[----:B------:R2:W-:Y:S04]  /*0c90*/  STG.E.U8 desc[UR6][R4.64+0x7], R21 ;  /* 0x0000071504007986 */ /* 0x0005e8000c101106 */
[----:B------:R-:W3:Y:S01]  /*0ca0*/  LDG.E.U8 R8, desc[UR6][R8.64+-0x1] ;  /* 0xffffff0608087981 */ /* 0x000ee2000c1e1100 */
[----:B------:R-:W-:-:S05]  /*0cb0*/  IADD3 R13, P0, PT, R13, 0x8, RZ ;  /* 0x000000080d0d7810 */ /* 0x000fca0007f1e0ff */
[----:B------:R-:W-:Y:S01]  /*0cc0*/  IMAD.X R15, RZ, RZ, R15, P0 ;  /* 0x000000ffff0f7224 */ /* 0x000fe200000e060f */
[----:B--23--:R-:W-:-:S07]  /*0cd0*/  LOP3.LUT R17, R8, R21, RZ, 0x3c, !PT ;  /* 0x0000001508117212 */ /* 0x00cfce00078e3cff */
.L_x_3:
        /* <DEDUP_REMOVED lines=9> */
[----:B------:R-:W-:Y:S02]  /*0d70*/  IMAD.MOV.U32 R4, RZ, RZ, R2 ;  /* 0x000000ffff047224 */ /* 0x000fe400078e0002 */
[----:B------:R-:W-:Y:S01]  /*0d80*/  IMAD.MOV.U32 R5, RZ, RZ, R3 ;  /* 0x000000ffff057224 */ /* 0x000fe200078e0003 */
[----:B------:R-:W1:Y:S01]  /*0d90*/  LDCU.64 UR8, c[0x0][0x380] ;  /* 0x00007000ff0877ac */ /* 0x000e620008000a00 */
[-C--:B------:R-:W-:Y:S02]  /*0da0*/  IMAD R8, R3, R13.reuse, RZ ;  /* 0x0000000d03087224 */ /* 0x080fe400078e02ff */
[----:B------:R-:W-:-:S04]  /*0db0*/  IMAD.WIDE.U32 R6, R2, R13, R4 ;  /* 0x0000000d02067225 */ /* 0x000fc800078e0004 */
[----:B------:R-:W-:Y:S01]  /*0dc0*/  IMAD R9, R2, R15, R8 ;  /* 0x0000000f02097224 */ /* 0x000fe200078e0208 */
[----:B0-----:R-:W-:Y:S02]  /*0dd0*/  IADD3 R4, P0, PT, R13, UR4, RZ ;  /* 0x000000040d047c10 */ /* 0x001fe4000ff1e0ff */
[----:B-1----:R-:W-:Y:S02]  /*0de0*/  IADD3 R6, P2, PT, R6, UR8, RZ ;  /* 0x0000000806067c10 */ /* 0x002fe4000ff5e0ff */
[----:B------:R-:W-:Y:S02]  /*0df0*/  IADD3.X R5, PT, PT, R15, UR5, RZ, P0, !PT ;  /* 0x000000050f057c10 */ /* 0x000fe400087fe4ff */
[----:B------:R-:W-:-:S03]  /*0e00*/  IADD3.X R7, PT, PT, R7, UR9, R9, P2, !PT ;  /* 0x0000000907077c10 */ /* 0x000fc600097fe409 */
        /* <DEDUP_REMOVED lines=17> */
[----:B------:R-:W-:-:S05]  /*0f20*/  IADD3 R13, P0, PT, R13, 0x4, RZ ;  /* 0x000000040d0d7810 */ /* 0x000fca0007f1e0ff */
[----:B------:R-:W-:Y:S01]  /*0f30*/  IMAD.X R15, RZ, RZ, R15, P0 ;  /* 0x000000ffff0f7224 */ /* 0x000fe200000e060f */
[----:B01----:R-:W-:-:S07]  /*0f40*/  LOP3.LUT R17, R6, R25, RZ, 0x3c, !PT ;  /* 0x0000001906117212 */ /* 0x003fce00078e3cff */
.L_x_4:
[----:B------:R-:W-:Y:S05]  /*0f50*/  @!P1 BRA `(.L_x_0) ;  /* 0x00000000007c9947 */ /* 0x000fea0003800000 */
[----:B------:R-:W0:Y:S01]  /*0f60*/  LDCU.64 UR4, c[0x0][0x380] ;  /* 0x00007000ff0477ac */ /* 0x000e220008000a00 */
[----:B------:R-:W-:Y:S01]  /*0f70*/  IMAD.MOV.U32 R4, RZ, RZ, R2 ;  /* 0x000000ffff047224 */ /* 0x000fe200078e0002 */
[----:B------:R-:W-:Y:S01]  /*0f80*/  LOP3.LUT R9, R11, 0x3, RZ, 0xc0, !PT ;  /* 0x000000030b097812 */ /* 0x000fe200078ec0ff */
[----:B------:R-:W-:Y:S01]  /*0f90*/  IMAD.MOV.U32 R5, RZ, RZ, R3 ;  /* 0x000000ffff057224 */ /* 0x000fe200078e0003 */
[----:B------:R-:W1:Y:S01]  /*0fa0*/  LDCU.64 UR8, c[0x0][0x390] ;  /* 0x00007200ff0877ac */ /* 0x000e620008000a00 */
[-C--:B------:R-:W-:Y:S02]  /*0fb0*/  IMAD R6, R3, R13.reuse, RZ ;  /* 0x0000000d03067224 */ /* 0x080fe400078e02ff */
[----:B------:R-:W-:-:S04]  /*0fc0*/  IMAD.WIDE.U32 R4, R2, R13, R4 ;  /* 0x0000000d02047225 */ /* 0x000fc800078e0004 */
[----:B------:R-:W-:Y:S01]  /*0fd0*/  IMAD.MOV.U32 R10, RZ, RZ, RZ ;  /* 0x000000ffff0a7224 */ /* 0x000fe200078e00ff */
[----:B0-----:R-:W-:Y:S01]  /*0fe0*/  IADD3 R19, P0, PT, R4, UR4, RZ ;  /* 0x0000000404137c10 */ /* 0x001fe2000ff1e0ff */
[----:B------:R-:W-:Y:S01]  /*0ff0*/  IMAD R4, R2, R15, R6 ;  /* 0x0000000f02047224 */ /* 0x000fe200078e0206 */
[----:B-1----:R-:W-:Y:S02]  /*1000*/  IADD3 R13, P2, PT, R13, UR8, RZ ;  /* 0x000000080d0d7c10 */ /* 0x002fe4000ff5e0ff */
[----:B------:R-:W-:Y:S02]  /*1010*/  IADD3 R19, P1, PT, R19, -0x1, RZ ;  /* 0xffffffff13137810 */ /* 0x000fe40007f3e0ff */
[----:B------:R-:W-:Y:S02]  /*1020*/  IADD3.X R4, PT, PT, R5, UR5, R4, P0, !PT ;  /* 0x0000000505047c10 */ /* 0x000fe400087fe404 */
[----:B------:R-:W-:Y:S02]  /*1030*/  IADD3.X R12, PT, PT, R15, UR9, RZ, P2, !PT ;  /* 0x000000090f0c7c10 */ /* 0x000fe400097fe4ff */
[----:B------:R-:W-:-:S07]  /*1040*/  IADD3.X R7, PT, PT, R4, -0x1, RZ, P1, !PT ;  /* 0xffffffff04077810 */ /* 0x000fce0000ffe4ff */
.L_x_5:
[----:B------:R-:W-:Y:S02]  /*1050*/  IMAD.MOV.U32 R4, RZ, RZ, R13 ;  /* 0x000000ffff047224 */ /* 0x000fe400078e000d */
[----:B------:R-:W-:Y:S02]  /*1060*/  IMAD.MOV.U32 R5, RZ, RZ, R12 ;  /* 0x000000ffff057224 */ /* 0x000fe400078e000c */
[----:B------:R-:W-:-:S03]  /*1070*/  IMAD.MOV.U32 R6, RZ, RZ, R19 ;  /* 0x000000ffff067224 */ /* 0x000fc600078e0013 */
[----:B------:R0:W-:Y:S04]  /*1080*/  STG.E.U8 desc[UR6][R4.64], R17 ;  /* 0x0000001104007986 */ /* 0x0001e8000c101106 */
[----:B------:R1:W2:Y:S01]  /*1090*/  LDG.E.U8 R6, desc[UR6][R6.64] ;  /* 0x0000000606067981 */ /* 0x0002a2000c1e1100 */
[----:B------:R-:W-:Y:S02]  /*10a0*/  IADD3 R9, P0, PT, R9, -0x1, RZ ;  /* 0xffffffff09097810 */ /* 0x000fe40007f1e0ff */
[----:B------:R-:W-:Y:S02]  /*10b0*/  IADD3 R13, P2, PT, R13, 0x1, RZ ;  /* 0x000000010d0d7810 */ /* 0x000fe40007f5e0ff */
[----:B------:R-:W-:Y:S02]  /*10c0*/  IADD3.X R10, PT, PT, R10, -0x1, RZ, P0, !PT ;  /* 0xffffffff0a0a7810 */ /* 0x000fe400007fe4ff */
[----:B------:R-:W-:Y:S01]  /*10d0*/  ISETP.NE.U32.AND P0, PT, R9, RZ, PT ;  /* 0x000000ff0900720c */ /* 0x000fe20003f05070 */
[----:B------:R-:W-:Y:S01]  /*10e0*/  IMAD.X R12, RZ, RZ, R12, P2 ;  /* 0x000000ffff0c7224 */ /* 0x000fe200010e060c */
[----:B------:R-:W-:-:S02]  /*10f0*/  IADD3 R19, P1, PT, R2, R19, RZ ;  /* 0x0000001302137210 */ /* 0x000fc40007f3e0ff */
[----:B------:R-:W-:-:S03]  /*1100*/  ISETP.NE.AND.EX P0, PT, R10, RZ, PT, P0 ;  /* 0x000000ff0a00720c */ /* 0x000fc60003f05300 */
[----:B-1----:R-:W-:Y:S01]  /*1110*/  IMAD.X R7, R3, 0x1, R7, P1 ;  /* 0x0000000103077824 */ /* 0x002fe200008e0607 */
[----:B--2---:R-:W-:-:S04]  /*1120*/  LOP3.LUT R8, R6, R17, RZ, 0x3c, !PT ;  /* 0x0000001106087212 */ /* 0x004fc800078e3cff */
[----:B0-----:R-:W-:-:S05]  /*1130*/  PRMT R17, R8, 0x7610, R17 ;  /* 0x0000761008117816 */ /* 0x001fca0000000011 */
[----:B------:R-:W-:Y:S05]  /*1140*/  @P0 BRA `(.L_x_5) ;  /* 0xfffffffc00c00947 */ /* 0x000fea000383ffff */
.L_x_0:
[----:B------:R-:W0:Y:S02]  /*1150*/  LDCU.64 UR4, c[0x0][0x390] ;  /* 0x00007200ff0477ac */ /* 0x000e240008000a00 */
[----:B0-----:R-:W-:-:S04]  /*1160*/  IADD3 R2, P0, PT, R11, UR4, RZ ;  /* 0x000000040b027c10 */ /* 0x001fc8000ff1e0ff */
[----:B------:R-:W-:-:S05]  /*1170*/  IADD3.X R3, PT, PT, R0, UR5, RZ, P0, !PT ;  /* 0x0000000500037c10 */ /* 0x000fca00087fe4ff */
[----:B------:R-:W-:Y:S01]  /*1180*/  STG.E.U8 desc[UR6][R2.64], R17 ;  /* 0x0000001102007986 */ /* 0x000fe2000c101106 */
[----:B------:R-:W-:Y:S05]  /*1190*/  EXIT ;  /* 0x000000000000794d */ /* 0x000fea0003800000 */
.L_x_6:
[----:B------:R-:W-:-:S00]  /*11a0*/  BRA `(.L_x_6) ;  /* 0xfffffffc00fc7947 */ /* 0x000fc0000383ffff */
[----:B------:R-:W-:-:S00]  /*11b0*/  NOP ;  /* 0x0000000000007918 */ /* 0x000fc00000000000 */
        /* <DEDUP_REMOVED lines=12> */
.L_x_7:


//--------------------- .nv.shared.reserved.0     --------------------------
	.section	.nv.shared.reserved.0,"aw",@nobits
	.weak		__nv_reservedSMEM_offset_0_alias
	.size		__nv_reservedSMEM_offset_0_alias, 0, 64
	.other		__nv_reservedSMEM_offset_0_alias,@"STO_CUDA_RESERVED_SHARED STV_DEFAULT"
__nv_reservedSMEM_offset_0_alias:
	.zero		0
	.zero		64


//--------------------- .nv.constant0._Z4xor2PciiS_ --------------------------
	.section	.nv.constant0._Z4xor2PciiS_,"a",@progbits
	.sectionflags	@""
	.align	4
.nv.constant0._Z4xor2PciiS_:
	.zero		920


//--------------------- SYMBOLS --------------------------

	.type		.nv.reservedSmem.offset0,@object
	.size		.nv.reservedSmem.offset0,0x4
